//
// Generated by NVIDIA NVVM Compiler
//
// Compiler Build ID: CL-36424714
// Cuda compilation tools, release 13.0, V13.0.88
// Based on NVVM 20.0.0
//

.version 9.0
.target sm_100
.address_size 64

	// .globl	_Z25tensor_log_softmax_kernelPfS_
.global .align 4 .b8 self[256];
.global .align 4 .b8 row_mean[32];
.global .align 4 .b8 shifted[256];
.global .align 4 .b8 exp_shifted[256];
.global .align 4 .b8 row_sum[32];
.global .align 4 .b8 log_sum[32];
.global .align 4 .b8 result[256];

.visible .entry _Z25tensor_log_softmax_kernelPfS_(
	.param .u64 .ptr .align 1 _Z25tensor_log_softmax_kernelPfS__param_0,
	.param .u64 .ptr .align 1 _Z25tensor_log_softmax_kernelPfS__param_1
)
{
	.reg .pred 	%p<17>;
	.reg .b32 	%r<13>;
	.reg .b32 	%f<43>;
	.reg .b64 	%rd<49>;

	ld.param.u64 	%rd2, [_Z25tensor_log_softmax_kernelPfS__param_0];
	ld.param.u64 	%rd3, [_Z25tensor_log_softmax_kernelPfS__param_1];
	mov.u32 	%r3, %tid.y;
	mov.u32 	%r4, %ctaid.y;
	mov.u32 	%r5, %ntid.y;
	mad.lo.s32 	%r1, %r4, %r5, %r3;
	mov.u32 	%r6, %tid.x;
	mov.u32 	%r7, %ctaid.x;
	mov.u32 	%r8, %ntid.x;
	mad.lo.s32 	%r2, %r7, %r8, %r6;
	setp.lt.u32 	%p4, %r1, 8;
	setp.lt.s32 	%p5, %r2, 8;
	and.pred  	%p1, %p4, %p5;
	mul.wide.u32 	%rd4, %r1, 32;
	mov.u64 	%rd5, self;
	add.s64 	%rd1, %rd5, %rd4;
	not.pred 	%p6, %p1;
	@%p6 bra 	$L__BB0_2;
	cvta.to.global.u64 	%rd6, %rd2;
	shl.b32 	%r9, %r1, 3;
	add.s32 	%r10, %r9, %r2;
	mul.wide.s32 	%rd7, %r10, 4;
	add.s64 	%rd8, %rd6, %rd7;
	ld.global.f32 	%f1, [%rd8];
	mul.wide.s32 	%rd9, %r2, 4;
	add.s64 	%rd10, %rd1, %rd9;
	st.global.f32 	[%rd10], %f1;
$L__BB0_2:
	setp.lt.u32 	%p7, %r1, 8;
	setp.eq.s32 	%p8, %r2, 0;
	and.pred  	%p2, %p8, %p7;
	not.pred 	%p9, %p2;
	@%p9 bra 	$L__BB0_4;
	ld.global.f32 	%f2, [%rd1];
	add.f32 	%f3, %f2, 0f00000000;
	ld.global.f32 	%f4, [%rd1+4];
	add.f32 	%f5, %f3, %f4;
	ld.global.f32 	%f6, [%rd1+8];
	add.f32 	%f7, %f5, %f6;
	ld.global.f32 	%f8, [%rd1+12];
	add.f32 	%f9, %f7, %f8;
	ld.global.f32 	%f10, [%rd1+16];
	add.f32 	%f11, %f9, %f10;
	ld.global.f32 	%f12, [%rd1+20];
	add.f32 	%f13, %f11, %f12;
	ld.global.f32 	%f14, [%rd1+24];
	add.f32 	%f15, %f13, %f14;
	ld.global.f32 	%f16, [%rd1+28];
	add.f32 	%f17, %f15, %f16;
	mul.wide.u32 	%rd11, %r1, 4;
	mov.u64 	%rd12, row_mean;
	add.s64 	%rd13, %rd12, %rd11;
	st.global.f32 	[%rd13], %f17;
$L__BB0_4:
	setp.lt.u32 	%p10, %r1, 8;
	setp.lt.s32 	%p11, %r2, 1;
	and.pred  	%p3, %p10, %p11;
	not.pred 	%p12, %p3;
	@%p12 bra 	$L__BB0_6;
	mul.wide.u32 	%rd14, %r1, 4;
	mov.u64 	%rd15, row_mean;
	add.s64 	%rd16, %rd15, %rd14;
	mul.wide.s32 	%rd17, %r2, 4;
	add.s64 	%rd18, %rd16, %rd17;
	ld.global.f32 	%f18, [%rd18];
	mul.f32 	%f19, %f18, 0f3E000000;
	st.global.f32 	[%rd18], %f19;
$L__BB0_6:
	@%p6 bra 	$L__BB0_8;
	mov.u64 	%rd20, shifted;
	add.s64 	%rd21, %rd20, %rd4;
	mul.wide.s32 	%rd22, %r2, 4;
	add.s64 	%rd23, %rd21, %rd22;
	ld.global.f32 	%f20, [%rd23];
	mul.f32 	%f21, %f20, 0f3FB8AA3B;
	ex2.approx.f32 	%f22, %f21;
	mov.u64 	%rd24, exp_shifted;
	add.s64 	%rd25, %rd24, %rd4;
	add.s64 	%rd26, %rd25, %rd22;
	st.global.f32 	[%rd26], %f22;
$L__BB0_8:
	@%p9 bra 	$L__BB0_10;
	mov.u64 	%rd28, exp_shifted;
	add.s64 	%rd29, %rd28, %rd4;
	ld.global.f32 	%f23, [%rd29];
	add.f32 	%f24, %f23, 0f00000000;
	ld.global.f32 	%f25, [%rd29+4];
	add.f32 	%f26, %f24, %f25;
	ld.global.f32 	%f27, [%rd29+8];
	add.f32 	%f28, %f26, %f27;
	ld.global.f32 	%f29, [%rd29+12];
	add.f32 	%f30, %f28, %f29;
	ld.global.f32 	%f31, [%rd29+16];
	add.f32 	%f32, %f30, %f31;
	ld.global.f32 	%f33, [%rd29+20];
	add.f32 	%f34, %f32, %f33;
	ld.global.f32 	%f35, [%rd29+24];
	add.f32 	%f36, %f34, %f35;
	ld.global.f32 	%f37, [%rd29+28];
	add.f32 	%f38, %f36, %f37;
	mul.wide.u32 	%rd30, %r1, 4;
	mov.u64 	%rd31, row_sum;
	add.s64 	%rd32, %rd31, %rd30;
	st.global.f32 	[%rd32], %f38;
$L__BB0_10:
	@%p12 bra 	$L__BB0_12;
	mul.wide.u32 	%rd33, %r1, 4;
	mov.u64 	%rd34, row_sum;
	add.s64 	%rd35, %rd34, %rd33;
	mul.wide.s32 	%rd36, %r2, 4;
	add.s64 	%rd37, %rd35, %rd36;
	ld.global.f32 	%f39, [%rd37];
	lg2.approx.f32 	%f40, %f39;
	mul.f32 	%f41, %f40, 0f3F317218;
	mov.u64 	%rd38, log_sum;
	add.s64 	%rd39, %rd38, %rd33;
	add.s64 	%rd40, %rd39, %rd36;
	st.global.f32 	[%rd40], %f41;
$L__BB0_12:
	@%p6 bra 	$L__BB0_14;
	mov.u64 	%rd42, result;
	add.s64 	%rd43, %rd42, %rd4;
	mul.wide.s32 	%rd44, %r2, 4;
	add.s64 	%rd45, %rd43, %rd44;
	ld.global.f32 	%f42, [%rd45];
	shl.b32 	%r11, %r1, 3;
	add.s32 	%r12, %r11, %r2;
	cvta.to.global.u64 	%rd46, %rd3;
	mul.wide.s32 	%rd47, %r12, 4;
	add.s64 	%rd48, %rd46, %rd47;
	st.global.f32 	[%rd48], %f42;
$L__BB0_14:
	ret;

}


// ===== COMPILED SASS (sm_100) =====

	.target	sm_100

	.elftype	@"ET_EXEC"


//--------------------- .note.nv.tkinfo           --------------------------
	.section	.note.nv.tkinfo,"",@"SHT_NOTE"
	.sectionflags	@"SHF_NOTE_NV_TKINFO"
	.tkinfo
        /*0018*/ 	.word	0x00000002
        /*0030*/ 	.string	""
        /*0030*/ 	.string	"ptxas"
        /*0030*/ 	.string	"Cuda compilation tools, release 13.0, V13.0.88"
        /*0030*/ 	.string	"Build cuda_13.0.r13.0/compiler.36424714_0"
        /*0030*/ 	.string	"-arch sm_100 -m 64 "



//--------------------- .note.nv.cuinfo           --------------------------
	.section	.note.nv.cuinfo,"",@"SHT_NOTE"
	.sectionflags	@"SHF_NOTE_NV_CUINFO"
        /*0018*/ 	.short	0x0002
        /*001a*/ 	.short	0x0064
        /*001c*/ 	.short	0x0082
	.zero		2


//--------------------- .nv.info                  --------------------------
	.section	.nv.info,"",@"SHT_CUDA_INFO"
	.align	4


	//----- nvinfo : EIATTR_REGCOUNT
	.align		4
        /*0000*/ 	.byte	0x04, 0x2f
        /*0002*/ 	.short	(.L_8 - .L_7)
	.align		4
.L_7:
        /*0004*/ 	.word	index@(_Z25tensor_log_softmax_kernelPfS_)
        /*0008*/ 	.word	0x0000001a


	//----- nvinfo : EIATTR_FRAME_SIZE
	.align		4
.L_8:
        /*000c*/ 	.byte	0x04, 0x11
        /*000e*/ 	.short	(.L_10 - .L_9)
	.align		4
.L_9:
        /*0010*/ 	.word	index@(_Z25tensor_log_softmax_kernelPfS_)
        /*0014*/ 	.word	0x00000000


	//----- nvinfo : EIATTR_MIN_STACK_SIZE
	.align		4
.L_10:
        /*0018*/ 	.byte	0x04, 0x12
        /*001a*/ 	.short	(.L_12 - .L_11)
	.align		4
.L_11:
        /*001c*/ 	.word	index@(_Z25tensor_log_softmax_kernelPfS_)
        /*0020*/ 	.word	0x00000000
.L_12:


//--------------------- .nv.compat                --------------------------
	.section	.nv.compat,"",@"SHT_CUDA_COMPAT_INFO"
	.align	4
        /*0000*/ 	.byte	0x02, 0x09, 0x00, 0x00, 0x02, 0x02, 0x01, 0x00, 0x02, 0x05, 0x05, 0x00, 0x03, 0x07, 0x01, 0x01
        /*0010*/ 	.byte	0x02, 0x03, 0x00, 0x00, 0x02, 0x06, 0x01, 0x00, 0x04, 0x0b, 0x08, 0x00, 0x01, 0x00, 0x00, 0x00
        /*0020*/ 	.byte	0x00, 0x00, 0x00, 0x00


//--------------------- .nv.info._Z25tensor_log_softmax_kernelPfS_ --------------------------
	.section	.nv.info._Z25tensor_log_softmax_kernelPfS_,"",@"SHT_CUDA_INFO"
	.sectionflags	@""
	.align	4


	//----- nvinfo : EIATTR_CUDA_API_VERSION
	.align		4
        /*0000*/ 	.byte	0x04, 0x37
        /*0002*/ 	.short	(.L_14 - .L_13)
.L_13:
        /*0004*/ 	.word	0x00000082


	//----- nvinfo : EIATTR_KPARAM_INFO
	.align		4
.L_14:
        /*0008*/ 	.byte	0x04, 0x17
        /*000a*/ 	.short	(.L_16 - .L_15)
.L_15:
        /*000c*/ 	.word	0x00000000
        /*0010*/ 	.short	0x0001
        /*0012*/ 	.short	0x0008
        /*0014*/ 	.byte	0x00, 0xf5, 0x21, 0x00


	//----- nvinfo : EIATTR_KPARAM_INFO
	.align		4
.L_16:
        /*0018*/ 	.byte	0x04, 0x17
        /*001a*/ 	.short	(.L_18 - .L_17)
.L_17:
        /*001c*/ 	.word	0x00000000
        /*0020*/ 	.short	0x0000
        /*0022*/ 	.short	0x0000
        /*0024*/ 	.byte	0x00, 0xf5, 0x21, 0x00


	//----- nvinfo : EIATTR_SPARSE_MMA_MASK
	.align		4
.L_18:
        /*0028*/ 	.byte	0x03, 0x50
        /*002a*/ 	.short	0x0000


	//----- nvinfo : EIATTR_MAXREG_COUNT
	.align		4
        /*002c*/ 	.byte	0x03, 0x1b
        /*002e*/ 	.short	0x00ff


	//----- nvinfo : EIATTR_MERCURY_ISA_VERSION
	.align		4
        /*0030*/ 	.byte	0x03, 0x5f
        /*0032*/ 	.short	0x0101


	//----- nvinfo : EIATTR_VRC_CTA_INIT_COUNT
	.align		4
        /*0034*/ 	.byte	0x02, 0x4a
	.zero		1
	.zero		1


	//----- nvinfo : EIATTR_EXIT_INSTR_OFFSETS
	.align		4
        /*0038*/ 	.byte	0x04, 0x1c
        /*003a*/ 	.short	(.L_20 - .L_19)


	//   ....[0]....
.L_19:
        /*003c*/ 	.word	0x00000690


	//   ....[1]....
        /*0040*/ 	.word	0x00000720


	//----- nvinfo : EIATTR_CRS_STACK_SIZE
	.align		4
.L_20:
        /*0044*/ 	.byte	0x04, 0x1e
        /*0046*/ 	.short	(.L_22 - .L_21)
.L_21:
        /*0048*/ 	.word	0x00000000


	//----- nvinfo : EIATTR_CBANK_PARAM_SIZE
	.align		4
.L_22:
        /*004c*/ 	.byte	0x03, 0x19
        /*004e*/ 	.short	0x0010


	//----- nvinfo : EIATTR_PARAM_CBANK
	.align		4
        /*0050*/ 	.byte	0x04, 0x0a
        /*0052*/ 	.short	(.L_24 - .L_23)
	.align		4
.L_23:
        /*0054*/ 	.word	index@(.nv.constant0._Z25tensor_log_softmax_kernelPfS_)
        /*0058*/ 	.short	0x0380
        /*005a*/ 	.short	0x0010


	//----- nvinfo : EIATTR_SW_WAR
	.align		4
.L_24:
        /*005c*/ 	.byte	0x04, 0x36
        /*005e*/ 	.short	(.L_26 - .L_25)
.L_25:
        /*0060*/ 	.word	0x00000008
.L_26:


//--------------------- .nv.callgraph             --------------------------
	.section	.nv.callgraph,"",@"SHT_CUDA_CALLGRAPH"
	.align	4
	.sectionentsize	8
	.align		4
        /*0000*/ 	.word	0x00000000
	.align		4
        /*0004*/ 	.word	0xffffffff
	.align		4
        /*0008*/ 	.word	0x00000000
	.align		4
        /*000c*/ 	.word	0xfffffffe
	.align		4
        /*0010*/ 	.word	0x00000000
	.align		4
        /*0014*/ 	.word	0xfffffffd
	.align		4
        /*0018*/ 	.word	0x00000000
	.align		4
        /*001c*/ 	.word	0xfffffffc


//--------------------- .nv.constant4             --------------------------
	.section	.nv.constant4,"a",@progbits
	.align	8
	.align		8
.nv.constant4:
        /*0000*/ 	.dword	self
	.align		8
        /*0008*/ 	.dword	row_mean
	.align		8
        /*0010*/ 	.dword	shifted
	.align		8
        /*0018*/ 	.dword	exp_shifted
	.align		8
        /*0020*/ 	.dword	row_sum
	.align		8
        /*0028*/ 	.dword	log_sum
	.align		8
        /*0030*/ 	.dword	result


//--------------------- .text._Z25tensor_log_softmax_kernelPfS_ --------------------------
	.section	.text._Z25tensor_log_softmax_kernelPfS_,"ax",@progbits
	.align	128
        .global         _Z25tensor_log_softmax_kernelPfS_
        .type           _Z25tensor_log_softmax_kernelPfS_,@function
        .size           _Z25tensor_log_softmax_kernelPfS_,(.L_x_7 - _Z25tensor_log_softmax_kernelPfS_)
        .other          _Z25tensor_log_softmax_kernelPfS_,@"STO_CUDA_ENTRY STV_DEFAULT"
_Z25tensor_log_softmax_kernelPfS_:
.text._Z25tensor_log_softmax_kernelPfS_:
[----:B------:R-:W-:Y:S01]  /*0000*/  LDC R1, c[0x0][0x37c] ;  /* 0x0000df00ff017b82 */ /* 0x000fe20000000800 */
[----:B------:R-:W0:Y:S07]  /*0010*/  S2R R0, SR_TID.X ;  /* 0x0000000000007919 */ /* 0x000e2e0000002100 */
[----:B------:R-:W1:Y:S01]  /*0020*/  LDC R2, c[0x0][0x364] ;  /* 0x0000d900ff027b82 */ /* 0x000e620000000800 */
[----:B------:R-:W1:Y:S07]  /*0030*/  S2R R3, SR_TID.Y ;  /* 0x0000000000037919 */ /* 0x000e6e0000002200 */
[----:B------:R-:W0:Y:S08]  /*0040*/  S2UR UR5, SR_CTAID.X ;  /* 0x00000000000579c3 */ /* 0x000e300000002500 */
[----:B------:R-:W0:Y:S08]  /*0050*/  LDC R5, c[0x0][0x360] ;  /* 0x0000d800ff057b82 */ /* 0x000e300000000800 */
[----:B------:R-:W1:Y:S08]  /*0060*/  S2UR UR4, SR_CTAID.Y ;  /* 0x00000000000479c3 */ /* 0x000e700000002600 */
[----:B------:R-:W2:Y:S01]  /*0070*/  LDC.64 R8, c[0x4][RZ] ;  /* 0x01000000ff087b82 */ /* 0x000ea20000000a00 */
[----:B0-----:R-:W-:-:S05]  /*0080*/  IMAD R0, R5, UR5, R0 ;  /* 0x0000000505007c24 */ /* 0x001fca000f8e0200 */
[----:B------:R-:W-:Y:S01]  /*0090*/  ISETP.GE.AND P0, PT, R0, 0x8, PT ;  /* 0x000000080000780c */ /* 0x000fe20003f06270 */
[----:B-1----:R-:W-:Y:S01]  /*00a0*/  IMAD R3, R2, UR4, R3 ;  /* 0x0000000402037c24 */ /* 0x002fe2000f8e0203 */
[----:B------:R-:W0:Y:S04]  /*00b0*/  LDCU.64 UR4, c[0x0][0x358] ;  /* 0x00006b00ff0477ac */ /* 0x000e280008000a00 */
[----:B------:R-:W-:-:S13]  /*00c0*/  ISETP.LT.U32.AND P0, PT, R3, 0x8, !P0 ;  /* 0x000000080300780c */ /* 0x000fda0004701070 */
[----:B------:R-:W1:Y:S01]  /*00d0*/  @P0 LDC.64 R4, c[0x0][0x380] ;  /* 0x0000e000ff040b82 */ /* 0x000e620000000a00 */
[----:B------:R-:W-:-:S05]  /*00e0*/  @P0 LEA R7, R3, R0, 0x3 ;  /* 0x0000000003070211 */ /* 0x000fca00078e18ff */
[----:B-1----:R-:W-:-:S06]  /*00f0*/  @P0 IMAD.WIDE R4, R7, 0x4, R4 ;  /* 0x0000000407040825 */ /* 0x002fcc00078e0204 */
[----:B0-----:R-:W3:Y:S01]  /*0100*/  @P0 LDG.E R5, desc[UR4][R4.64] ;  /* 0x0000000404050981 */ /* 0x001ee2000c1e1900 */
[C---:B------:R-:W-:Y:S01]  /*0110*/  ISETP.GE.U32.AND P1, PT, R3.reuse, 0x8, PT ;  /* 0x000000080300780c */ /* 0x040fe20003f26070 */
[----:B--2---:R-:W-:-:S03]  /*0120*/  IMAD.WIDE.U32 R8, R3, 0x20, R8 ;  /* 0x0000002003087825 */ /* 0x004fc600078e0008 */
[C---:B------:R-:W-:Y:S01]  /*0130*/  ISETP.EQ.AND P1, PT, R0.reuse, RZ, !P1 ;  /* 0x000000ff0000720c */ /* 0x040fe20004f22270 */
[C---:B------:R-:W-:Y:S01]  /*0140*/  @P0 IMAD.WIDE R6, R0.reuse, 0x4, R8 ;  /* 0x0000000400060825 */ /* 0x040fe200078e0208 */
[----:B------:R-:W-:-:S04]  /*0150*/  ISETP.GE.AND P2, PT, R0, 0x1, PT ;  /* 0x000000010000780c */ /* 0x000fc80003f46270 */
[C---:B------:R-:W-:Y:S01]  /*0160*/  ISETP.LT.U32.AND P2, PT, R3.reuse, 0x8, !P2 ;  /* 0x000000080300780c */ /* 0x040fe20005741070 */
[----:B---3--:R0:W-:Y:S06]  /*0170*/  @P0 STG.E desc[UR4][R6.64], R5 ;  /* 0x0000000506000986 */ /* 0x0081ec000c101904 */
[----:B------:R-:W2:Y:S04]  /*0180*/  @P1 LDG.E R2, desc[UR4][R8.64] ;  /* 0x0000000408021981 */ /* 0x000ea8000c1e1900 */
[----:B------:R-:W3:Y:S04]  /*0190*/  @P1 LDG.E R11, desc[UR4][R8.64+0x4] ;  /* 0x00000404080b1981 */ /* 0x000ee8000c1e1900 */
[----:B------:R-:W4:Y:S01]  /*01a0*/  @P1 LDG.E R13, desc[UR4][R8.64+0x8] ;  /* 0x00000804080d1981 */ /* 0x000f22000c1e1900 */
[----:B0-----:R-:W0:Y:S03]  /*01b0*/  @P2 LDC.64 R4, c[0x4][0x8] ;  /* 0x01000200ff042b82 */ /* 0x001e260000000a00 */
[----:B------:R-:W5:Y:S04]  /*01c0*/  @P1 LDG.E R15, desc[UR4][R8.64+0xc] ;  /* 0x00000c04080f1981 */ /* 0x000f68000c1e1900 */
[----:B------:R-:W5:Y:S01]  /*01d0*/  @P1 LDG.E R17, desc[UR4][R8.64+0x10] ;  /* 0x0000100408111981 */ /* 0x000f62000c1e1900 */
[----:B------:R-:W1:Y:S03]  /*01e0*/  @P1 LDC.64 R6, c[0x4][0x8] ;  /* 0x01000200ff061b82 */ /* 0x000e660000000a00 */
[----:B------:R-:W5:Y:S04]  /*01f0*/  @P1 LDG.E R19, desc[UR4][R8.64+0x14] ;  /* 0x0000140408131981 */ /* 0x000f68000c1e1900 */
[----:B------:R-:W5:Y:S04]  /*0200*/  @P1 LDG.E R21, desc[UR4][R8.64+0x18] ;  /* 0x0000180408151981 */ /* 0x000f68000c1e1900 */
[----:B------:R-:W5:Y:S01]  /*0210*/  @P1 LDG.E R23, desc[UR4][R8.64+0x1c] ;  /* 0x00001c0408171981 */ /* 0x000f62000c1e1900 */
[----:B0-----:R-:W-:-:S04]  /*0220*/  @P2 IMAD.WIDE.U32 R4, R3, 0x4, R4 ;  /* 0x0000000403042825 */ /* 0x001fc800078e0004 */
[----:B------:R-:W-:-:S04]  /*0230*/  @P2 IMAD.WIDE R4, R0, 0x4, R4 ;  /* 0x0000000400042825 */ /* 0x000fc800078e0204 */
[----:B-1----:R-:W-:-:S04]  /*0240*/  @P1 IMAD.WIDE.U32 R6, R3, 0x4, R6 ;  /* 0x0000000403061825 */ /* 0x002fc800078e0006 */
[----:B--2---:R-:W-:-:S04]  /*0250*/  @P1 FADD R2, RZ, R2 ;  /* 0x00000002ff021221 */ /* 0x004fc80000000000 */
[----:B---3--:R-:W-:-:S04]  /*0260*/  @P1 FADD R2, R2, R11 ;  /* 0x0000000b02021221 */ /* 0x008fc80000000000 */
[----:B----4-:R-:W-:-:S04]  /*0270*/  @P1 FADD R2, R2, R13 ;  /* 0x0000000d02021221 */ /* 0x010fc80000000000 */
[----:B-----5:R-:W-:-:S04]  /*0280*/  @P1 FADD R2, R2, R15 ;  /* 0x0000000f02021221 */ /* 0x020fc80000000000 */
[----:B------:R-:W-:-:S04]  /*0290*/  @P1 FADD R2, R2, R17 ;  /* 0x0000001102021221 */ /* 0x000fc80000000000 */
[----:B------:R-:W-:-:S04]  /*02a0*/  @P1 FADD R2, R2, R19 ;  /* 0x0000001302021221 */ /* 0x000fc80000000000 */
[----:B------:R-:W-:-:S04]  /*02b0*/  @P1 FADD R2, R2, R21 ;  /* 0x0000001502021221 */ /* 0x000fc80000000000 */
[----:B------:R-:W-:-:S05]  /*02c0*/  @P1 FADD R23, R2, R23 ;  /* 0x0000001702171221 */ /* 0x000fca0000000000 */
[----:B------:R0:W-:Y:S04]  /*02d0*/  @P1 STG.E desc[UR4][R6.64], R23 ;  /* 0x0000001706001986 */ /* 0x0001e8000c101904 */
[----:B------:R-:W2:Y:S01]  /*02e0*/  @P2 LDG.E R2, desc[UR4][R4.64] ;  /* 0x0000000404022981 */ /* 0x000ea2000c1e1900 */
[----:B------:R-:W-:Y:S01]  /*02f0*/  BSSY.RECONVERGENT B0, `(.L_x_0) ;  /* 0x0000011000007945 */ /* 0x000fe20003800200 */
[----:B--2---:R-:W-:-:S05]  /*0300*/  @P2 FMUL R9, R2, 0.125 ;  /* 0x3e00000002092820 */ /* 0x004fca0000400000 */
[----:B------:R0:W-:Y:S01]  /*0310*/  @P2 STG.E desc[UR4][R4.64], R9 ;  /* 0x0000000904002986 */ /* 0x0001e2000c101904 */
[----:B------:R-:W-:Y:S05]  /*0320*/  @!P0 BRA `(.L_x_1) ;  /* 0x0000000000348947 */ /* 0x000fea0003800000 */
[----:B0-----:R-:W0:Y:S08]  /*0330*/  LDC.64 R4, c[0x4][0x10] ;  /* 0x01000400ff047b82 */ /* 0x001e300000000a00 */
[----:B------:R-:W1:Y:S01]  /*0340*/  LDC.64 R6, c[0x4][0x18] ;  /* 0x01000600ff067b82 */ /* 0x000e620000000a00 */
[----:B0-----:R-:W-:-:S04]  /*0350*/  IMAD.WIDE.U32 R4, R3, 0x20, R4 ;  /* 0x0000002003047825 */ /* 0x001fc800078e0004 */
[----:B------:R-:W-:-:S06]  /*0360*/  IMAD.WIDE R4, R0, 0x4, R4 ;  /* 0x0000000400047825 */ /* 0x000fcc00078e0204 */
[----:B------:R-:W2:Y:S01]  /*0370*/  LDG.E R4, desc[UR4][R4.64] ;  /* 0x0000000404047981 */ /* 0x000ea2000c1e1900 */
[----:B-1----:R-:W-:-:S04]  /*0380*/  IMAD.WIDE.U32 R6, R3, 0x20, R6 ;  /* 0x0000002003067825 */ /* 0x002fc800078e0006 */
[----:B------:R-:W-:-:S04]  /*0390*/  IMAD.WIDE R6, R0, 0x4, R6 ;  /* 0x0000000400067825 */ /* 0x000fc800078e0206 */
[----:B--2---:R-:W-:-:S05]  /*03a0*/  FMUL R2, R4, 1.4426950216293334961 ;  /* 0x3fb8aa3b04027820 */ /* 0x004fca0000400000 */
[----:B------:R-:W-:-:S13]  /*03b0*/  FSETP.GEU.AND P3, PT, R2, -126, PT ;  /* 0xc2fc00000200780b */ /* 0x000fda0003f6e000 */
[----:B------:R-:W-:-:S04]  /*03c0*/  @!P3 FMUL R2, R2, 0.5 ;  /* 0x3f0000000202b820 */ /* 0x000fc80000400000 */
[----:B------:R-:W0:Y:S02]  /*03d0*/  MUFU.EX2 R9, R2 ;  /* 0x0000000200097308 */ /* 0x000e240000000800 */
[----:B0-----:R-:W-:-:S05]  /*03e0*/  @!P3 FMUL R9, R9, R9 ;  /* 0x000000090909b220 */ /* 0x001fca0000400000 */
[----:B------:R1:W-:Y:S02]  /*03f0*/  STG.E desc[UR4][R6.64], R9 ;  /* 0x0000000906007986 */ /* 0x0003e4000c101904 */
.L_x_1:
[----:B------:R-:W-:Y:S05]  /*0400*/  BSYNC.RECONVERGENT B0 ;  /* 0x0000000000007941 */ /* 0x000fea0003800200 */
.L_x_0:
[----:B------:R-:W-:Y:S04]  /*0410*/  BSSY.RECONVERGENT B0, `(.L_x_2) ;  /* 0x0000017000007945 */ /* 0x000fe80003800200 */
[----:B------:R-:W-:Y:S05]  /*0420*/  @!P1 BRA `(.L_x_3) ;  /* 0x0000000000549947 */ /* 0x000fea0003800000 */
[----:B0-----:R-:W1:Y:S02]  /*0430*/  LDC.64 R4, c[0x4][0x18] ;  /* 0x01000600ff047b82 */ /* 0x001e640000000a00 */
[----:B-1----:R-:W-:-:S06]  /*0440*/  IMAD.WIDE.U32 R6, R3, 0x20, R4 ;  /* 0x0000002003067825 */ /* 0x002fcc00078e0004 */
[----:B------:R-:W0:Y:S01]  /*0450*/  LDC.64 R4, c[0x4][0x20] ;  /* 0x01000800ff047b82 */ /* 0x000e220000000a00 */
[----:B------:R-:W2:Y:S04]  /*0460*/  LDG.E R2, desc[UR4][R6.64] ;  /* 0x0000000406027981 */ /* 0x000ea8000c1e1900 */
[----:B------:R-:W3:Y:S04]  /*0470*/  LDG.E R9, desc[UR4][R6.64+0x4] ;  /* 0x0000040406097981 */ /* 0x000ee8000c1e1900 */
[----:B------:R-:W4:Y:S04]  /*0480*/  LDG.E R11, desc[UR4][R6.64+0x8] ;  /* 0x00000804060b7981 */ /* 0x000f28000c1e1900 */
[----:B------:R-:W5:Y:S04]  /*0490*/  LDG.E R13, desc[UR4][R6.64+0xc] ;  /* 0x00000c04060d7981 */ /* 0x000f68000c1e1900 */
[----:B------:R-:W5:Y:S04]  /*04a0*/  LDG.E R15, desc[UR4][R6.64+0x10] ;  /* 0x00001004060f7981 */ /* 0x000f68000c1e1900 */
[----:B------:R-:W5:Y:S04]  /*04b0*/  LDG.E R17, desc[UR4][R6.64+0x14] ;  /* 0x0000140406117981 */ /* 0x000f68000c1e1900 */
[----:B------:R-:W5:Y:S04]  /*04c0*/  LDG.E R19, desc[UR4][R6.64+0x18] ;  /* 0x0000180406137981 */ /* 0x000f68000c1e1900 */
[----:B------:R-:W5:Y:S01]  /*04d0*/  LDG.E R21, desc[UR4][R6.64+0x1c] ;  /* 0x00001c0406157981 */ /* 0x000f62000c1e1900 */
[----:B0-----:R-:W-:-:S04]  /*04e0*/  IMAD.WIDE.U32 R4, R3, 0x4, R4 ;  /* 0x0000000403047825 */ /* 0x001fc800078e0004 */
[----:B--2---:R-:W-:-:S04]  /*04f0*/  FADD R2, RZ, R2 ;  /* 0x00000002ff027221 */ /* 0x004fc80000000000 */
[----:B---3--:R-:W-:-:S04]  /*0500*/  FADD R2, R2, R9 ;  /* 0x0000000902027221 */ /* 0x008fc80000000000 */
[----:B----4-:R-:W-:-:S04]  /*0510*/  FADD R2, R2, R11 ;  /* 0x0000000b02027221 */ /* 0x010fc80000000000 */
[----:B-----5:R-:W-:-:S04]  /*0520*/  FADD R2, R2, R13 ;  /* 0x0000000d02027221 */ /* 0x020fc80000000000 */
[----:B------:R-:W-:-:S04]  /*0530*/  FADD R2, R2, R15 ;  /* 0x0000000f02027221 */ /* 0x000fc80000000000 */
[----:B------:R-:W-:-:S04]  /*0540*/  FADD R2, R2, R17 ;  /* 0x0000001102027221 */ /* 0x000fc80000000000 */
[----:B------:R-:W-:-:S04]  /*0550*/  FADD R2, R2, R19 ;  /* 0x0000001302027221 */ /* 0x000fc80000000000 */
[----:B------:R-:W-:-:S05]  /*0560*/  FADD R21, R2, R21 ;  /* 0x0000001502157221 */ /* 0x000fca0000000000 */
[----:B------:R2:W-:Y:S02]  /*0570*/  STG.E desc[UR4][R4.64], R21 ;  /* 0x0000001504007986 */ /* 0x0005e4000c101904 */
.L_x_3:
[----:B------:R-:W-:Y:S05]  /*0580*/  BSYNC.RECONVERGENT B0 ;  /* 0x0000000000007941 */ /* 0x000fea0003800200 */
.L_x_2:
[----:B------:R-:W-:Y:S04]  /*0590*/  BSSY.RECONVERGENT B0, `(.L_x_4) ;  /* 0x000000f000007945 */ /* 0x000fe80003800200 */
[----:B------:R-:W-:Y:S05]  /*05a0*/  @!P2 BRA `(.L_x_5) ;  /* 0x000000000034a947 */ /* 0x000fea0003800000 */
[----:B0-2---:R-:W0:Y:S08]  /*05b0*/  LDC.64 R4, c[0x4][0x20] ;  /* 0x01000800ff047b82 */ /* 0x005e300000000a00 */
[----:B-1----:R-:W1:Y:S01]  /*05c0*/  LDC.64 R6, c[0x4][0x28] ;  /* 0x01000a00ff067b82 */ /* 0x002e620000000a00 */
[----:B0-----:R-:W-:-:S04]  /*05d0*/  IMAD.WIDE.U32 R4, R3, 0x4, R4 ;  /* 0x0000000403047825 */ /* 0x001fc800078e0004 */
[----:B------:R-:W-:-:S05]  /*05e0*/  IMAD.WIDE R4, R0, 0x4, R4 ;  /* 0x0000000400047825 */ /* 0x000fca00078e0204 */
[----:B------:R-:W2:Y:S01]  /*05f0*/  LDG.E R2, desc[UR4][R4.64] ;  /* 0x0000000404027981 */ /* 0x000ea2000c1e1900 */
[----:B-1----:R-:W-:-:S04]  /*0600*/  IMAD.WIDE.U32 R6, R3, 0x4, R6 ;  /* 0x0000000403067825 */ /* 0x002fc800078e0006 */
[----:B------:R-:W-:Y:S01]  /*0610*/  IMAD.WIDE R6, R0, 0x4, R6 ;  /* 0x0000000400067825 */ /* 0x000fe200078e0206 */
[----:B--2---:R-:W-:-:S13]  /*0620*/  FSETP.GEU.AND P1, PT, |R2|, 1.175494350822287508e-38, PT ;  /* 0x008000000200780b */ /* 0x004fda0003f2e200 */
[----:B------:R-:W-:-:S04]  /*0630*/  @!P1 FMUL R2, R2, 16777216 ;  /* 0x4b80000002029820 */ /* 0x000fc80000400000 */
[----:B------:R-:W0:Y:S02]  /*0640*/  MUFU.LG2 R8, R2 ;  /* 0x0000000200087308 */ /* 0x000e240000000c00 */
[----:B0-----:R-:W-:-:S04]  /*0650*/  @!P1 FADD R8, R8, -24 ;  /* 0xc1c0000008089421 */ /* 0x001fc80000000000 */
[----:B------:R-:W-:-:S05]  /*0660*/  FMUL R9, R8, 0.69314718246459960938 ;  /* 0x3f31721808097820 */ /* 0x000fca0000400000 */
[----:B------:R3:W-:Y:S02]  /*0670*/  STG.E desc[UR4][R6.64], R9 ;  /* 0x0000000906007986 */ /* 0x0007e4000c101904 */
.L_x_5:
[----:B------:R-:W-:Y:S05]  /*0680*/  BSYNC.RECONVERGENT B0 ;  /* 0x0000000000007941 */ /* 0x000fea0003800200 */
.L_x_4:
[----:B------:R-:W-:Y:S05]  /*0690*/  @!P0 EXIT ;  /* 0x000000000000894d */ /* 0x000fea0003800000 */
[----:B0-2---:R-:W0:Y:S08]  /*06a0*/  LDC.64 R4, c[0x4][0x30] ;  /* 0x01000c00ff047b82 */ /* 0x005e300000000a00 */
[----:B-1-3--:R-:W1:Y:S01]  /*06b0*/  LDC.64 R6, c[0x0][0x388] ;  /* 0x0000e200ff067b82 */ /* 0x00ae620000000a00 */
[----:B0-----:R-:W-:-:S04]  /*06c0*/  IMAD.WIDE.U32 R4, R3, 0x20, R4 ;  /* 0x0000002003047825 */ /* 0x001fc800078e0004 */
[----:B------:R-:W-:-:S06]  /*06d0*/  IMAD.WIDE R4, R0, 0x4, R4 ;  /* 0x0000000400047825 */ /* 0x000fcc00078e0204 */
[----:B------:R-:W2:Y:S01]  /*06e0*/  LDG.E R5, desc[UR4][R4.64] ;  /* 0x0000000404057981 */ /* 0x000ea2000c1e1900 */
[----:B------:R-:W-:-:S05]  /*06f0*/  LEA R3, R3, R0, 0x3 ;  /* 0x0000000003037211 */ /* 0x000fca00078e18ff */
[----:B-1----:R-:W-:-:S05]  /*0700*/  IMAD.WIDE R2, R3, 0x4, R6 ;  /* 0x0000000403027825 */ /* 0x002fca00078e0206 */
[----:B--2---:R-:W-:Y:S01]  /*0710*/  STG.E desc[UR4][R2.64], R5 ;  /* 0x0000000502007986 */ /* 0x004fe2000c101904 */
[----:B------:R-:W-:Y:S05]  /*0720*/  EXIT ;  /* 0x000000000000794d */ /* 0x000fea0003800000 */
.L_x_6:
[----:B------:R-:W-:-:S00]  /*0730*/  BRA `(.L_x_6) ;  /* 0xfffffffc00fc7947 */ /* 0x000fc0000383ffff */
[----:B------:R-:W-:-:S00]  /*0740*/  NOP ;  /* 0x0000000000007918 */ /* 0x000fc00000000000 */
        /* <DEDUP_REMOVED lines=11> */
.L_x_7:


//--------------------- .nv.shared.reserved.0     --------------------------
	.section	.nv.shared.reserved.0,"aw",@nobits
	.weak		__nv_reservedSMEM_offset_0_alias
	.size		__nv_reservedSMEM_offset_0_alias, 0, 64
	.other		__nv_reservedSMEM_offset_0_alias,@"STO_CUDA_RESERVED_SHARED STV_DEFAULT"
__nv_reservedSMEM_offset_0_alias:
	.zero		0
	.zero		64


//--------------------- .nv.global                --------------------------
	.section	.nv.global,"aw",@nobits
	.align	4
.nv.global:
	.type		row_sum,@object
	.size		row_sum,(row_mean - row_sum)
row_sum:
	.zero		32
	.type		row_mean,@object
	.size		row_mean,(log_sum - row_mean)
row_mean:
	.zero		32
	.type		log_sum,@object
	.size		log_sum,(shifted - log_sum)
log_sum:
	.zero		32
	.type		shifted,@object
	.size		shifted,(result - shifted)
shifted:
	.zero		256
	.type		result,@object
	.size		result,(self - result)
result:
	.zero		256
	.type		self,@object
	.size		self,(exp_shifted - self)
self:
	.zero		256
	.type		exp_shifted,@object
	.size		exp_shifted,(.L_3 - exp_shifted)
exp_shifted:
	.zero		256
.L_3:


//--------------------- .nv.constant0._Z25tensor_log_softmax_kernelPfS_ --------------------------
	.section	.nv.constant0._Z25tensor_log_softmax_kernelPfS_,"a",@progbits
	.sectionflags	@""
	.align	4
.nv.constant0._Z25tensor_log_softmax_kernelPfS_:
	.zero		912


//--------------------- SYMBOLS --------------------------

	.type		.nv.reservedSmem.offset0,@object
	.size		.nv.reservedSmem.offset0,0x4
